//
// Generated by NVIDIA NVVM Compiler
//
// Compiler Build ID: CL-36424714
// Cuda compilation tools, release 13.0, V13.0.88
// Based on NVVM 20.0.0
//

.version 9.0
.target sm_100
.address_size 64

	// .globl	_Z12helloFromGPUv
.extern .func  (.param .b32 func_retval0) vprintf
(
	.param .b64 vprintf_param_0,
	.param .b64 vprintf_param_1
)
;
.global .align 1 .b8 $str[28] = {72, 101, 108, 108, 111, 32, 102, 114, 111, 109, 32, 116, 104, 101, 32, 71, 80, 85, 32, 116, 104, 114, 101, 97, 100, 33, 10};

.visible .entry _Z12helloFromGPUv()
{
	.reg .b32 	%r<3>;
	.reg .b64 	%rd<3>;

	mov.u64 	%rd1, $str;
	cvta.global.u64 	%rd2, %rd1;
	{ // callseq 0, 0
	.param .b64 param0;
	st.param.b64 	[param0], %rd2;
	.param .b64 param1;
	st.param.b64 	[param1], 0;
	.param .b32 retval0;
	call.uni (retval0), 
	vprintf, 
	(
	param0, 
	param1
	);
	ld.param.b32 	%r1, [retval0];
	} // callseq 0
	ret;

}


// ===== COMPILED SASS (sm_100) =====

	.target	sm_100

	.elftype	@"ET_EXEC"


//--------------------- .note.nv.tkinfo           --------------------------
	.section	.note.nv.tkinfo,"",@"SHT_NOTE"
	.sectionflags	@"SHF_NOTE_NV_TKINFO"
	.tkinfo
        /*0018*/ 	.word	0x00000002
        /*0030*/ 	.string	""
        /*0030*/ 	.string	"ptxas"
        /*0030*/ 	.string	"Cuda compilation tools, release 13.0, V13.0.88"
        /*0030*/ 	.string	"Build cuda_13.0.r13.0/compiler.36424714_0"
        /*0030*/ 	.string	"-arch sm_100 -m 64 "



//--------------------- .note.nv.cuinfo           --------------------------
	.section	.note.nv.cuinfo,"",@"SHT_NOTE"
	.sectionflags	@"SHF_NOTE_NV_CUINFO"
        /*0018*/ 	.short	0x0002
        /*001a*/ 	.short	0x0064
        /*001c*/ 	.short	0x0082
	.zero		2


//--------------------- .nv.info                  --------------------------
	.section	.nv.info,"",@"SHT_CUDA_INFO"
	.align	4


	//----- nvinfo : EIATTR_REGCOUNT
	.align		4
        /*0000*/ 	.byte	0x04, 0x2f
        /*0002*/ 	.short	(.L_2 - .L_1)
	.align		4
.L_1:
        /*0004*/ 	.word	index@(_Z12helloFromGPUv)
        /*0008*/ 	.word	0x00000018


	//----- nvinfo : EIATTR_FRAME_SIZE
	.align		4
.L_2:
        /*000c*/ 	.byte	0x04, 0x11
        /*000e*/ 	.short	(.L_4 - .L_3)
	.align		4
.L_3:
        /*0010*/ 	.word	index@(_Z12helloFromGPUv)
        /*0014*/ 	.word	0x00000000


	//----- nvinfo : EIATTR_MIN_STACK_SIZE
	.align		4
.L_4:
        /*0018*/ 	.byte	0x04, 0x12
        /*001a*/ 	.short	(.L_6 - .L_5)
	.align		4
.L_5:
        /*001c*/ 	.word	index@(_Z12helloFromGPUv)
        /*0020*/ 	.word	0x00000000
.L_6:


//--------------------- .nv.compat                --------------------------
	.section	.nv.compat,"",@"SHT_CUDA_COMPAT_INFO"
	.align	4
        /*0000*/ 	.byte	0x02, 0x09, 0x00, 0x00, 0x02, 0x02, 0x01, 0x00, 0x02, 0x05, 0x05, 0x00, 0x03, 0x07, 0x01, 0x01
        /*0010*/ 	.byte	0x02, 0x03, 0x00, 0x00, 0x02, 0x06, 0x01, 0x00, 0x04, 0x0b, 0x08, 0x00, 0x09, 0x00, 0x00, 0x00
        /*0020*/ 	.byte	0x00, 0x00, 0x00, 0x00


//--------------------- .nv.info._Z12helloFromGPUv --------------------------
	.section	.nv.info._Z12helloFromGPUv,"",@"SHT_CUDA_INFO"
	.sectionflags	@""
	.align	4


	//----- nvinfo : EIATTR_CUDA_API_VERSION
	.align		4
        /*0000*/ 	.byte	0x04, 0x37
        /*0002*/ 	.short	(.L_8 - .L_7)
.L_7:
        /*0004*/ 	.word	0x00000082


	//----- nvinfo : EIATTR_SPARSE_MMA_MASK
	.align		4
.L_8:
        /*0008*/ 	.byte	0x03, 0x50
        /*000a*/ 	.short	0x0000


	//----- nvinfo : EIATTR_MAXREG_COUNT
	.align		4
        /*000c*/ 	.byte	0x03, 0x1b
        /*000e*/ 	.short	0x00ff


	//----- nvinfo : EIATTR_EXTERNS
	.align		4
        /*0010*/ 	.byte	0x04, 0x0f
        /*0012*/ 	.short	(.L_10 - .L_9)


	//   ....[0]....
	.align		4
.L_9:
        /*0014*/ 	.word	index@(vprintf)


	//----- nvinfo : EIATTR_MERCURY_ISA_VERSION
	.align		4
.L_10:
        /*0018*/ 	.byte	0x03, 0x5f
        /*001a*/ 	.short	0x0101


	//----- nvinfo : EIATTR_VRC_CTA_INIT_COUNT
	.align		4
        /*001c*/ 	.byte	0x02, 0x4a
	.zero		1
	.zero		1


	//----- nvinfo : EIATTR_SYSCALL_OFFSETS
	.align		4
        /*0020*/ 	.byte	0x04, 0x46
        /*0022*/ 	.short	(.L_12 - .L_11)


	//   ....[0]....
.L_11:
        /*0024*/ 	.word	0x00000080


	//----- nvinfo : EIATTR_EXIT_INSTR_OFFSETS
	.align		4
.L_12:
        /*0028*/ 	.byte	0x04, 0x1c
        /*002a*/ 	.short	(.L_14 - .L_13)


	//   ....[0]....
.L_13:
        /*002c*/ 	.word	0x00000090


	//----- nvinfo : EIATTR_SW_WAR
	.align		4
.L_14:
        /*0030*/ 	.byte	0x04, 0x36
        /*0032*/ 	.short	(.L_16 - .L_15)
.L_15:
        /*0034*/ 	.word	0x00000008
.L_16:


//--------------------- .nv.callgraph             --------------------------
	.section	.nv.callgraph,"",@"SHT_CUDA_CALLGRAPH"
	.align	4
	.sectionentsize	8
	.align		4
        /*0000*/ 	.word	0x00000000
	.align		4
        /*0004*/ 	.word	0xffffffff
	.align		4
        /*0008*/ 	.word	index@(_Z12helloFromGPUv)
	.align		4
        /*000c*/ 	.word	index@(vprintf)
	.align		4
        /*0010*/ 	.word	0x00000000
	.align		4
        /*0014*/ 	.word	0xfffffffe
	.align		4
        /*0018*/ 	.word	0x00000000
	.align		4
        /*001c*/ 	.word	0xfffffffd
	.align		4
        /*0020*/ 	.word	0x00000000
	.align		4
        /*0024*/ 	.word	0xfffffffc


//--------------------- .nv.constant4             --------------------------
	.section	.nv.constant4,"a",@progbits
	.align	8
	.align		8
.nv.constant4:
        /*0000*/ 	.dword	vprintf
	.align		8
        /*0008*/ 	.dword	$str


//--------------------- .text._Z12helloFromGPUv   --------------------------
	.section	.text._Z12helloFromGPUv,"ax",@progbits
	.align	128
        .global         _Z12helloFromGPUv
        .type           _Z12helloFromGPUv,@function
        .size           _Z12helloFromGPUv,(.L_x_2 - _Z12helloFromGPUv)
        .other          _Z12helloFromGPUv,@"STO_CUDA_ENTRY STV_DEFAULT"
_Z12helloFromGPUv:
.text._Z12helloFromGPUv:
[----:B------:R-:W0:Y:S01]  /*0000*/  LDC R1, c[0x0][0x37c] ;  /* 0x0000df00ff017b82 */ /* 0x000e220000000800 */
[----:B------:R-:W-:Y:S01]  /*0010*/  MOV R0, 0x0 ;  /* 0x0000000000007802 */ /* 0x000fe20000000f00 */
[----:B------:R-:W1:Y:S01]  /*0020*/  LDCU.64 UR4, c[0x4][0x8] ;  /* 0x01000100ff0477ac */ /* 0x000e620008000a00 */
[----:B------:R-:W-:-:S05]  /*0030*/  CS2R R6, SRZ ;  /* 0x0000000000067805 */ /* 0x000fca000001ff00 */
[----:B------:R2:W3:Y:S01]  /*0040*/  LDC.64 R2, c[0x4][R0] ;  /* 0x0100000000027b82 */ /* 0x0004e20000000a00 */
[----:B-1----:R-:W-:Y:S02]  /*0050*/  IMAD.U32 R4, RZ, RZ, UR4 ;  /* 0x00000004ff047e24 */ /* 0x002fe4000f8e00ff */
[----:B--2---:R-:W-:-:S07]  /*0060*/  IMAD.U32 R5, RZ, RZ, UR5 ;  /* 0x00000005ff057e24 */ /* 0x004fce000f8e00ff */
[----:B------:R-:W-:-:S07]  /*0070*/  LEPC R20, `(.L_x_0) ;  /* 0x000000001014794e */ /* 0x000fce0000000000 */
[----:B0--3--:R-:W-:Y:S05]  /*0080*/  CALL.ABS.NOINC R2 ;  /* 0x0000000002007343 */ /* 0x009fea0003c00000 */
.L_x_0:
[----:B------:R-:W-:Y:S05]  /*0090*/  EXIT ;  /* 0x000000000000794d */ /* 0x000fea0003800000 */
.L_x_1:
[----:B------:R-:W-:-:S00]  /*00a0*/  BRA `(.L_x_1) ;  /* 0xfffffffc00fc7947 */ /* 0x000fc0000383ffff */
[----:B------:R-:W-:-:S00]  /*00b0*/  NOP ;  /* 0x0000000000007918 */ /* 0x000fc00000000000 */
        /* <DEDUP_REMOVED lines=12> */
.L_x_2:


//--------------------- .nv.global.init           --------------------------
	.section	.nv.global.init,"aw",@progbits
.nv.global.init:
	.type		$str,@object
	.size		$str,(.L_0 - $str)
$str:
        /*0000*/ 	.byte	0x48, 0x65, 0x6c, 0x6c, 0x6f, 0x20, 0x66, 0x72, 0x6f, 0x6d, 0x20, 0x74, 0x68, 0x65, 0x20, 0x47
        /*0010*/ 	.byte	0x50, 0x55, 0x20, 0x74, 0x68, 0x72, 0x65, 0x61, 0x64, 0x21, 0x0a, 0x00
.L_0:


//--------------------- .nv.shared.reserved.0     --------------------------
	.section	.nv.shared.reserved.0,"aw",@nobits
	.weak		__nv_reservedSMEM_offset_0_alias
	.size		__nv_reservedSMEM_offset_0_alias, 0, 64
	.other		__nv_reservedSMEM_offset_0_alias,@"STO_CUDA_RESERVED_SHARED STV_DEFAULT"
__nv_reservedSMEM_offset_0_alias:
	.zero		0
	.zero		64


//--------------------- .nv.constant0._Z12helloFromGPUv --------------------------
	.section	.nv.constant0._Z12helloFromGPUv,"a",@progbits
	.sectionflags	@""
	.align	4
.nv.constant0._Z12helloFromGPUv:
	.zero		896


//--------------------- SYMBOLS --------------------------

	.type		.nv.reservedSmem.offset0,@object
	.size		.nv.reservedSmem.offset0,0x4
	.type		vprintf,@function
